//
// Generated by NVIDIA NVVM Compiler
//
// Compiler Build ID: CL-36424714
// Cuda compilation tools, release 13.0, V13.0.88
// Based on NVVM 20.0.0
//

.version 9.0
.target sm_100
.address_size 64


.entry _Z3sumPiS_S_(
	.param .u64 .ptr .align 1 _Z3sumPiS_S__param_0,
	.param .u64 .ptr .align 1 _Z3sumPiS_S__param_1,
	.param .u64 .ptr .align 1 _Z3sumPiS_S__param_2
)
{
	.reg .b32 	%r<22>;
	.reg .b64 	%rd<7>;

	ld.param.u64 	%rd1, [_Z3sumPiS_S__param_0];
	ld.param.u64 	%rd2, [_Z3sumPiS_S__param_1];
	ld.param.u64 	%rd3, [_Z3sumPiS_S__param_2];
	cvta.to.global.u64 	%rd4, %rd1;
	ld.global.u32 	%r1, [%rd4];
	mul.lo.s32 	%r2, %r1, %r1;
	ld.global.u32 	%r3, [%rd4+4];
	mad.lo.s32 	%r4, %r3, %r3, %r2;
	ld.global.u32 	%r5, [%rd4+8];
	mad.lo.s32 	%r6, %r5, %r5, %r4;
	ld.global.u32 	%r7, [%rd4+12];
	mad.lo.s32 	%r8, %r7, %r7, %r6;
	ld.global.u32 	%r9, [%rd4+16];
	mad.lo.s32 	%r10, %r9, %r9, %r8;
	ld.global.u32 	%r11, [%rd4+20];
	mad.lo.s32 	%r12, %r11, %r11, %r10;
	ld.global.u32 	%r13, [%rd4+24];
	mad.lo.s32 	%r14, %r13, %r13, %r12;
	ld.global.u32 	%r15, [%rd4+28];
	mad.lo.s32 	%r16, %r15, %r15, %r14;
	ld.global.u32 	%r17, [%rd4+32];
	mad.lo.s32 	%r18, %r17, %r17, %r16;
	ld.global.u32 	%r19, [%rd4+36];
	mad.lo.s32 	%r20, %r19, %r19, %r18;
	cvta.to.global.u64 	%rd5, %rd2;
	cvta.to.global.u64 	%rd6, %rd3;
	st.global.u32 	[%rd5], %r20;
	mov.b32 	%r21, 1024;
	st.global.u32 	[%rd6], %r21;
	ret;

}


// ===== COMPILED SASS (sm_100) =====

	.target	sm_100

	.elftype	@"ET_EXEC"


//--------------------- .note.nv.tkinfo           --------------------------
	.section	.note.nv.tkinfo,"",@"SHT_NOTE"
	.sectionflags	@"SHF_NOTE_NV_TKINFO"
	.tkinfo
        /*0018*/ 	.word	0x00000002
        /*0030*/ 	.string	""
        /*0030*/ 	.string	"ptxas"
        /*0030*/ 	.string	"Cuda compilation tools, release 13.0, V13.0.88"
        /*0030*/ 	.string	"Build cuda_13.0.r13.0/compiler.36424714_0"
        /*0030*/ 	.string	"-arch sm_100 -m 64 "



//--------------------- .note.nv.cuinfo           --------------------------
	.section	.note.nv.cuinfo,"",@"SHT_NOTE"
	.sectionflags	@"SHF_NOTE_NV_CUINFO"
        /*0018*/ 	.short	0x0002
        /*001a*/ 	.short	0x0064
        /*001c*/ 	.short	0x0082
	.zero		2


//--------------------- .nv.info                  --------------------------
	.section	.nv.info,"",@"SHT_CUDA_INFO"
	.align	4


	//----- nvinfo : EIATTR_REGCOUNT
	.align		4
        /*0000*/ 	.byte	0x04, 0x2f
        /*0002*/ 	.short	(.L_1 - .L_0)
	.align		4
.L_0:
        /*0004*/ 	.word	index@(_Z3sumPiS_S_)
        /*0008*/ 	.word	0x00000018


	//----- nvinfo : EIATTR_FRAME_SIZE
	.align		4
.L_1:
        /*000c*/ 	.byte	0x04, 0x11
        /*000e*/ 	.short	(.L_3 - .L_2)
	.align		4
.L_2:
        /*0010*/ 	.word	index@(_Z3sumPiS_S_)
        /*0014*/ 	.word	0x00000000


	//----- nvinfo : EIATTR_MIN_STACK_SIZE
	.align		4
.L_3:
        /*0018*/ 	.byte	0x04, 0x12
        /*001a*/ 	.short	(.L_5 - .L_4)
	.align		4
.L_4:
        /*001c*/ 	.word	index@(_Z3sumPiS_S_)
        /*0020*/ 	.word	0x00000000
.L_5:


//--------------------- .nv.compat                --------------------------
	.section	.nv.compat,"",@"SHT_CUDA_COMPAT_INFO"
	.align	4
        /*0000*/ 	.byte	0x02, 0x09, 0x00, 0x00, 0x02, 0x02, 0x01, 0x00, 0x02, 0x05, 0x05, 0x00, 0x03, 0x07, 0x01, 0x01
        /*0010*/ 	.byte	0x02, 0x03, 0x00, 0x00, 0x02, 0x06, 0x01, 0x00, 0x04, 0x0b, 0x08, 0x00, 0x09, 0x00, 0x00, 0x00
        /*0020*/ 	.byte	0x00, 0x00, 0x00, 0x00


//--------------------- .nv.info._Z3sumPiS_S_     --------------------------
	.section	.nv.info._Z3sumPiS_S_,"",@"SHT_CUDA_INFO"
	.sectionflags	@""
	.align	4


	//----- nvinfo : EIATTR_CUDA_API_VERSION
	.align		4
        /*0000*/ 	.byte	0x04, 0x37
        /*0002*/ 	.short	(.L_7 - .L_6)
.L_6:
        /*0004*/ 	.word	0x00000082


	//----- nvinfo : EIATTR_KPARAM_INFO
	.align		4
.L_7:
        /*0008*/ 	.byte	0x04, 0x17
        /*000a*/ 	.short	(.L_9 - .L_8)
.L_8:
        /*000c*/ 	.word	0x00000000
        /*0010*/ 	.short	0x0002
        /*0012*/ 	.short	0x0010
        /*0014*/ 	.byte	0x00, 0xf5, 0x21, 0x00


	//----- nvinfo : EIATTR_KPARAM_INFO
	.align		4
.L_9:
        /*0018*/ 	.byte	0x04, 0x17
        /*001a*/ 	.short	(.L_11 - .L_10)
.L_10:
        /*001c*/ 	.word	0x00000000
        /*0020*/ 	.short	0x0001
        /*0022*/ 	.short	0x0008
        /*0024*/ 	.byte	0x00, 0xf5, 0x21, 0x00


	//----- nvinfo : EIATTR_KPARAM_INFO
	.align		4
.L_11:
        /*0028*/ 	.byte	0x04, 0x17
        /*002a*/ 	.short	(.L_13 - .L_12)
.L_12:
        /*002c*/ 	.word	0x00000000
        /*0030*/ 	.short	0x0000
        /*0032*/ 	.short	0x0000
        /*0034*/ 	.byte	0x00, 0xf5, 0x21, 0x00


	//----- nvinfo : EIATTR_SPARSE_MMA_MASK
	.align		4
.L_13:
        /*0038*/ 	.byte	0x03, 0x50
        /*003a*/ 	.short	0x0000


	//----- nvinfo : EIATTR_MAXREG_COUNT
	.align		4
        /*003c*/ 	.byte	0x03, 0x1b
        /*003e*/ 	.short	0x00ff


	//----- nvinfo : EIATTR_MERCURY_ISA_VERSION
	.align		4
        /*0040*/ 	.byte	0x03, 0x5f
        /*0042*/ 	.short	0x0101


	//----- nvinfo : EIATTR_VRC_CTA_INIT_COUNT
	.align		4
        /*0044*/ 	.byte	0x02, 0x4a
	.zero		1
	.zero		1


	//----- nvinfo : EIATTR_EXIT_INSTR_OFFSETS
	.align		4
        /*0048*/ 	.byte	0x04, 0x1c
        /*004a*/ 	.short	(.L_15 - .L_14)


	//   ....[0]....
.L_14:
        /*004c*/ 	.word	0x000001c0


	//----- nvinfo : EIATTR_CBANK_PARAM_SIZE
	.align		4
.L_15:
        /*0050*/ 	.byte	0x03, 0x19
        /*0052*/ 	.short	0x0018


	//----- nvinfo : EIATTR_PARAM_CBANK
	.align		4
        /*0054*/ 	.byte	0x04, 0x0a
        /*0056*/ 	.short	(.L_17 - .L_16)
	.align		4
.L_16:
        /*0058*/ 	.word	index@(.nv.constant0._Z3sumPiS_S_)
        /*005c*/ 	.short	0x0380
        /*005e*/ 	.short	0x0018


	//----- nvinfo : EIATTR_SW_WAR
	.align		4
.L_17:
        /*0060*/ 	.byte	0x04, 0x36
        /*0062*/ 	.short	(.L_19 - .L_18)
.L_18:
        /*0064*/ 	.word	0x00000008
.L_19:


//--------------------- .nv.callgraph             --------------------------
	.section	.nv.callgraph,"",@"SHT_CUDA_CALLGRAPH"
	.align	4
	.sectionentsize	8
	.align		4
        /*0000*/ 	.word	0x00000000
	.align		4
        /*0004*/ 	.word	0xffffffff
	.align		4
        /*0008*/ 	.word	0x00000000
	.align		4
        /*000c*/ 	.word	0xfffffffe
	.align		4
        /*0010*/ 	.word	0x00000000
	.align		4
        /*0014*/ 	.word	0xfffffffd
	.align		4
        /*0018*/ 	.word	0x00000000
	.align		4
        /*001c*/ 	.word	0xfffffffc


//--------------------- .text._Z3sumPiS_S_        --------------------------
	.section	.text._Z3sumPiS_S_,"ax",@progbits
	.align	128
.text._Z3sumPiS_S_:
        .type           _Z3sumPiS_S_,@function
        .size           _Z3sumPiS_S_,(.L_x_1 - _Z3sumPiS_S_)
        .other          _Z3sumPiS_S_,@"STO_CUDA_ENTRY STV_DEFAULT"
_Z3sumPiS_S_:
[----:B------:R-:W-:Y:S08]  /*0000*/  LDC R1, c[0x0][0x37c] ;  /* 0x0000df00ff017b82 */ /* 0x000ff00000000800 */
[----:B------:R-:W0:Y:S01]  /*0010*/  LDC.64 R2, c[0x0][0x380] ;  /* 0x0000e000ff027b82 */ /* 0x000e220000000a00 */
[----:B------:R-:W0:Y:S02]  /*0020*/  LDCU.64 UR4, c[0x0][0x358] ;  /* 0x00006b00ff0477ac */ /* 0x000e240008000a00 */
[----:B0-----:R-:W2:Y:S04]  /*0030*/  LDG.E R0, desc[UR4][R2.64] ;  /* 0x0000000402007981 */ /* 0x001ea8000c1e1900 */
[----:B------:R-:W3:Y:S04]  /*0040*/  LDG.E R5, desc[UR4][R2.64+0x4] ;  /* 0x0000040402057981 */ /* 0x000ee8000c1e1900 */
[----:B------:R-:W4:Y:S04]  /*0050*/  LDG.E R7, desc[UR4][R2.64+0x8] ;  /* 0x0000080402077981 */ /* 0x000f28000c1e1900 */
[----:B------:R-:W5:Y:S04]  /*0060*/  LDG.E R9, desc[UR4][R2.64+0xc] ;  /* 0x00000c0402097981 */ /* 0x000f68000c1e1900 */
[----:B------:R-:W5:Y:S04]  /*0070*/  LDG.E R11, desc[UR4][R2.64+0x10] ;  /* 0x00001004020b7981 */ /* 0x000f68000c1e1900 */
[----:B------:R-:W5:Y:S04]  /*0080*/  LDG.E R13, desc[UR4][R2.64+0x14] ;  /* 0x00001404020d7981 */ /* 0x000f68000c1e1900 */
[----:B------:R-:W5:Y:S04]  /*0090*/  LDG.E R15, desc[UR4][R2.64+0x18] ;  /* 0x00001804020f7981 */ /* 0x000f68000c1e1900 */
[----:B------:R-:W5:Y:S04]  /*00a0*/  LDG.E R17, desc[UR4][R2.64+0x1c] ;  /* 0x00001c0402117981 */ /* 0x000f68000c1e1900 */
[----:B------:R-:W5:Y:S04]  /*00b0*/  LDG.E R19, desc[UR4][R2.64+0x20] ;  /* 0x0000200402137981 */ /* 0x000f68000c1e1900 */
[----:B------:R0:W5:Y:S02]  /*00c0*/  LDG.E R21, desc[UR4][R2.64+0x24] ;  /* 0x0000240402157981 */ /* 0x000164000c1e1900 */
[----:B0-----:R-:W-:-:S02]  /*00d0*/  HFMA2 R3, -RZ, RZ, 0, 6.103515625e-05 ;  /* 0x00000400ff037431 */ /* 0x001fc400000001ff */
[----:B--2---:R-:W-:-:S04]  /*00e0*/  IMAD R0, R0, R0, RZ ;  /* 0x0000000000007224 */ /* 0x004fc800078e02ff */
[----:B---3--:R-:W-:Y:S02]  /*00f0*/  IMAD R0, R5, R5, R0 ;  /* 0x0000000505007224 */ /* 0x008fe400078e0200 */
[----:B------:R-:W0:Y:S02]  /*0100*/  LDC.64 R4, c[0x0][0x388] ;  /* 0x0000e200ff047b82 */ /* 0x000e240000000a00 */
[----:B----4-:R-:W-:-:S04]  /*0110*/  IMAD R0, R7, R7, R0 ;  /* 0x0000000707007224 */ /* 0x010fc800078e0200 */
[----:B-----5:R-:W-:Y:S02]  /*0120*/  IMAD R0, R9, R9, R0 ;  /* 0x0000000909007224 */ /* 0x020fe400078e0200 */
[----:B------:R-:W1:Y:S02]  /*0130*/  LDC.64 R6, c[0x0][0x390] ;  /* 0x0000e400ff067b82 */ /* 0x000e640000000a00 */
[----:B------:R-:W-:-:S04]  /*0140*/  IMAD R0, R11, R11, R0 ;  /* 0x0000000b0b007224 */ /* 0x000fc800078e0200 */
[----:B------:R-:W-:-:S04]  /*0150*/  IMAD R0, R13, R13, R0 ;  /* 0x0000000d0d007224 */ /* 0x000fc800078e0200 */
[----:B------:R-:W-:-:S04]  /*0160*/  IMAD R0, R15, R15, R0 ;  /* 0x0000000f0f007224 */ /* 0x000fc800078e0200 */
[----:B------:R-:W-:-:S04]  /*0170*/  IMAD R0, R17, R17, R0 ;  /* 0x0000001111007224 */ /* 0x000fc800078e0200 */
[----:B------:R-:W-:-:S04]  /*0180*/  IMAD R0, R19, R19, R0 ;  /* 0x0000001313007224 */ /* 0x000fc800078e0200 */
[----:B------:R-:W-:-:S05]  /*0190*/  IMAD R21, R21, R21, R0 ;  /* 0x0000001515157224 */ /* 0x000fca00078e0200 */
[----:B0-----:R-:W-:Y:S04]  /*01a0*/  STG.E desc[UR4][R4.64], R21 ;  /* 0x0000001504007986 */ /* 0x001fe8000c101904 */
[----:B-1----:R-:W-:Y:S01]  /*01b0*/  STG.E desc[UR4][R6.64], R3 ;  /* 0x0000000306007986 */ /* 0x002fe2000c101904 */
[----:B------:R-:W-:Y:S05]  /*01c0*/  EXIT ;  /* 0x000000000000794d */ /* 0x000fea0003800000 */
.L_x_0:
[----:B------:R-:W-:-:S00]  /*01d0*/  BRA `(.L_x_0) ;  /* 0xfffffffc00fc7947 */ /* 0x000fc0000383ffff */
[----:B------:R-:W-:-:S00]  /*01e0*/  NOP ;  /* 0x0000000000007918 */ /* 0x000fc00000000000 */
        /* <DEDUP_REMOVED lines=9> */
.L_x_1:


//--------------------- .nv.shared.reserved.0     --------------------------
	.section	.nv.shared.reserved.0,"aw",@nobits
	.weak		__nv_reservedSMEM_offset_0_alias
	.size		__nv_reservedSMEM_offset_0_alias, 0, 64
	.other		__nv_reservedSMEM_offset_0_alias,@"STO_CUDA_RESERVED_SHARED STV_DEFAULT"
__nv_reservedSMEM_offset_0_alias:
	.zero		0
	.zero		64


//--------------------- .nv.constant0._Z3sumPiS_S_ --------------------------
	.section	.nv.constant0._Z3sumPiS_S_,"a",@progbits
	.sectionflags	@""
	.align	4
.nv.constant0._Z3sumPiS_S_:
	.zero		920


//--------------------- SYMBOLS --------------------------

	.type		.nv.reservedSmem.offset0,@object
	.size		.nv.reservedSmem.offset0,0x4
